	.headerflags	@"EF_CUDA_TEXMODE_UNIFIED EF_CUDA_64BIT_ADDRESS EF_CUDA_ACCELERATORS EF_CUDA_SM90 EF_CUDA_VIRTUAL_SM(EF_CUDA_SM90)"
	.elftype	@"ET_EXEC"


//--------------------- .nv.info                  --------------------------
	.section	.nv.info,"",@"SHT_CUDA_INFO"
	.align	4


	//----- nvinfo : EIATTR_REGCOUNT
	.align		4
        /*0000*/ 	.byte	0x04, 0x2f
        /*0002*/ 	.short	(.L_3 - .L_2)
	.align		4
.L_2:
        /*0004*/ 	.word	index@(triton_poi_fused__native_batch_norm_legit_no_training_convolution_relu_6)
        /*0008*/ 	.word	0x00000028


	//----- nvinfo : EIATTR_MIN_STACK_SIZE
	.align		4
.L_3:
        /*000c*/ 	.byte	0x04, 0x12
        /*000e*/ 	.short	(.L_5 - .L_4)
	.align		4
.L_4:
        /*0010*/ 	.word	index@(triton_poi_fused__native_batch_norm_legit_no_training_convolution_relu_6)
        /*0014*/ 	.word	0x00000000


	//----- nvinfo : EIATTR_FRAME_SIZE
	.align		4
.L_5:
        /*0018*/ 	.byte	0x04, 0x11
        /*001a*/ 	.short	(.L_7 - .L_6)
	.align		4
.L_6:
        /*001c*/ 	.word	index@(triton_poi_fused__native_batch_norm_legit_no_training_convolution_relu_6)
        /*0020*/ 	.word	0x00000000


	//----- nvinfo : EIATTR_MIN_STACK_SIZE
	.align		4
.L_7:
        /*0024*/ 	.byte	0x04, 0x12
        /*0026*/ 	.short	(.L_9 - .L_8)
	.align		4
.L_8:
        /*0028*/ 	.word	index@(triton_poi_fused__native_batch_norm_legit_no_training_convolution_relu_6)
        /*002c*/ 	.word	0x00000000
.L_9:


//--------------------- .nv.info.triton_poi_fused__native_batch_norm_legit_no_training_convolution_relu_6 --------------------------
	.section	.nv.info.triton_poi_fused__native_batch_norm_legit_no_training_convolution_relu_6,"",@"SHT_CUDA_INFO"
	.sectionflags	@""
	.align	4


	//----- nvinfo : EIATTR_CUDA_API_VERSION
	.align		4
        /*0000*/ 	.byte	0x04, 0x37
        /*0002*/ 	.short	(.L_11 - .L_10)
.L_10:
        /*0004*/ 	.word	0x0000007c


	//----- nvinfo : EIATTR_KPARAM_INFO
	.align		4
.L_11:
        /*0008*/ 	.byte	0x04, 0x17
        /*000a*/ 	.short	(.L_13 - .L_12)
.L_12:
        /*000c*/ 	.word	0x00000000
        /*0010*/ 	.short	0x0007
        /*0012*/ 	.short	0x0038
        /*0014*/ 	.byte	0x00, 0xf0, 0x11, 0x00


	//----- nvinfo : EIATTR_KPARAM_INFO
	.align		4
.L_13:
        /*0018*/ 	.byte	0x04, 0x17
        /*001a*/ 	.short	(.L_15 - .L_14)
.L_14:
        /*001c*/ 	.word	0x00000000
        /*0020*/ 	.short	0x0006
        /*0022*/ 	.short	0x0030
        /*0024*/ 	.byte	0x00, 0xf4, 0x21, 0x00


	//----- nvinfo : EIATTR_KPARAM_INFO
	.align		4
.L_15:
        /*0028*/ 	.byte	0x04, 0x17
        /*002a*/ 	.short	(.L_17 - .L_16)
.L_16:
        /*002c*/ 	.word	0x00000000
        /*0030*/ 	.short	0x0005
        /*0032*/ 	.short	0x0028
        /*0034*/ 	.byte	0x00, 0xf4, 0x21, 0x00


	//----- nvinfo : EIATTR_KPARAM_INFO
	.align		4
.L_17:
        /*0038*/ 	.byte	0x04, 0x17
        /*003a*/ 	.short	(.L_19 - .L_18)
.L_18:
        /*003c*/ 	.word	0x00000000
        /*0040*/ 	.short	0x0004
        /*0042*/ 	.short	0x0020
        /*0044*/ 	.byte	0x00, 0xf4, 0x21, 0x00


	//----- nvinfo : EIATTR_KPARAM_INFO
	.align		4
.L_19:
        /*0048*/ 	.byte	0x04, 0x17
        /*004a*/ 	.short	(.L_21 - .L_20)
.L_20:
        /*004c*/ 	.word	0x00000000
        /*0050*/ 	.short	0x0003
        /*0052*/ 	.short	0x0018
        /*0054*/ 	.byte	0x00, 0xf4, 0x21, 0x00


	//----- nvinfo : EIATTR_KPARAM_INFO
	.align		4
.L_21:
        /*0058*/ 	.byte	0x04, 0x17
        /*005a*/ 	.short	(.L_23 - .L_22)
.L_22:
        /*005c*/ 	.word	0x00000000
        /*0060*/ 	.short	0x0002
        /*0062*/ 	.short	0x0010
        /*0064*/ 	.byte	0x00, 0xf4, 0x21, 0x00


	//----- nvinfo : EIATTR_KPARAM_INFO
	.align		4
.L_23:
        /*0068*/ 	.byte	0x04, 0x17
        /*006a*/ 	.short	(.L_25 - .L_24)
.L_24:
        /*006c*/ 	.word	0x00000000
        /*0070*/ 	.short	0x0001
        /*0072*/ 	.short	0x0008
        /*0074*/ 	.byte	0x00, 0xf4, 0x21, 0x00


	//----- nvinfo : EIATTR_KPARAM_INFO
	.align		4
.L_25:
        /*0078*/ 	.byte	0x04, 0x17
        /*007a*/ 	.short	(.L_27 - .L_26)
.L_26:
        /*007c*/ 	.word	0x00000000
        /*0080*/ 	.short	0x0000
        /*0082*/ 	.short	0x0000
        /*0084*/ 	.byte	0x00, 0xf4, 0x21, 0x00


	//----- nvinfo : EIATTR_SPARSE_MMA_MASK
	.align		4
.L_27:
        /*0088*/ 	.byte	0x03, 0x50
        /*008a*/ 	.short	0x0000


	//----- nvinfo : EIATTR_MAXREG_COUNT
	.align		4
        /*008c*/ 	.byte	0x03, 0x1b
        /*008e*/ 	.short	0x00ff


	//----- nvinfo : EIATTR_EXIT_INSTR_OFFSETS
	.align		4
        /*0090*/ 	.byte	0x04, 0x1c
        /*0092*/ 	.short	(.L_29 - .L_28)


	//   ....[0]....
.L_28:
        /*0094*/ 	.word	0x000007e0


	//----- nvinfo : EIATTR_REQNTID
	.align		4
.L_29:
        /*0098*/ 	.byte	0x04, 0x10
        /*009a*/ 	.short	(.L_31 - .L_30)
.L_30:
        /*009c*/ 	.word	0x00000080
        /*00a0*/ 	.word	0x00000001
        /*00a4*/ 	.word	0x00000001


	//----- nvinfo : EIATTR_CBANK_PARAM_SIZE
	.align		4
.L_31:
        /*00a8*/ 	.byte	0x03, 0x19
        /*00aa*/ 	.short	0x003c


	//----- nvinfo : EIATTR_PARAM_CBANK
	.align		4
        /*00ac*/ 	.byte	0x04, 0x0a
        /*00ae*/ 	.short	(.L_33 - .L_32)
	.align		4
.L_32:
        /*00b0*/ 	.word	index@(.nv.constant0.triton_poi_fused__native_batch_norm_legit_no_training_convolution_relu_6)
        /*00b4*/ 	.short	0x0210
        /*00b6*/ 	.short	0x003c


	//----- nvinfo : EIATTR_SW_WAR
	.align		4
.L_33:
        /*00b8*/ 	.byte	0x04, 0x36
        /*00ba*/ 	.short	(.L_35 - .L_34)
.L_34:
        /*00bc*/ 	.word	0x00000008
.L_35:


//--------------------- .nv.callgraph             --------------------------
	.section	.nv.callgraph,"",@"SHT_CUDA_CALLGRAPH"
	.align	4
	.sectionentsize	8
	.align		4
        /*0000*/ 	.word	0x00000000
	.align		4
        /*0004*/ 	.word	0xffffffff
	.align		4
        /*0008*/ 	.word	0x00000000
	.align		4
        /*000c*/ 	.word	0xfffffffe
	.align		4
        /*0010*/ 	.word	0x00000000
	.align		4
        /*0014*/ 	.word	0xfffffffd
	.align		4
        /*0018*/ 	.word	0x00000000
	.align		4
        /*001c*/ 	.word	0xfffffffc


//--------------------- .nv.constant4             --------------------------
	.section	.nv.constant4,"a",@progbits
	.align	8
	.align		8
.nv.constant4:
        /*0000*/ 	.dword	_$_str
	.align		8
        /*0008*/ 	.dword	_$_str_$_2


//--------------------- .text.triton_poi_fused__native_batch_norm_legit_no_training_convolution_relu_6 --------------------------
	.section	.text.triton_poi_fused__native_batch_norm_legit_no_training_convolution_relu_6,"ax",@progbits
	.align	128
        .global         triton_poi_fused__native_batch_norm_legit_no_training_convolution_relu_6
        .type           triton_poi_fused__native_batch_norm_legit_no_training_convolution_relu_6,@function
        .size           triton_poi_fused__native_batch_norm_legit_no_training_convolution_relu_6,(.L_x_1 - triton_poi_fused__native_batch_norm_legit_no_training_convolution_relu_6)
        .other          triton_poi_fused__native_batch_norm_legit_no_training_convolution_relu_6,@"STO_CUDA_ENTRY STV_DEFAULT"
triton_poi_fused__native_batch_norm_legit_no_training_convolution_relu_6:
.text.triton_poi_fused__native_batch_norm_legit_no_training_convolution_relu_6:
[----:B------:R-:W-:Y:S01]  /*0000*/  LDC R1, c[0x0][0x28] ;  /* 0x00000a00ff017b82 */ /* 0x000fe20000000800 */
[----:B------:R-:W1:Y:S07]  /*0010*/  S2R R0, SR_TID.X ;  /* 0x0000000000007919 */ /* 0x000e6e0000002100 */
[----:B------:R-:W2:Y:S01]  /*0020*/  LDC.64 R4, c[0x0][0x228] ;  /* 0x00008a00ff047b82 */ /* 0x000ea20000000a00 */
[----:B------:R-:W-:Y:S01]  /*0030*/  ULDC.64 UR4, c[0x0][0x208] ;  /* 0x0000820000047ab9 */ /* 0x000fe20000000a00 */
[----:B------:R-:W3:Y:S06]  /*0040*/  S2R R3, SR_CTAID.X ;  /* 0x0000000000037919 */ /* 0x000eec0000002500 */
[----:B------:R-:W4:Y:S08]  /*0050*/  LDC.64 R12, c[0x0][0x218] ;  /* 0x00008600ff0c7b82 */ /* 0x000f300000000a00 */
[----:B------:R-:W5:Y:S08]  /*0060*/  LDC.64 R32, c[0x0][0x210] ;  /* 0x00008400ff207b82 */ /* 0x000f700000000a00 */
[----:B------:R-:W5:Y:S01]  /*0070*/  LDC.64 R24, c[0x0][0x220] ;  /* 0x00008800ff187b82 */ /* 0x000f620000000a00 */
[----:B-1----:R-:W-:-:S07]  /*0080*/  SHF.L.U32 R0, R0, 0x2, RZ ;  /* 0x0000000200007819 */ /* 0x002fce00000006ff */
[----:B------:R-:W1:Y:S01]  /*0090*/  LDC.64 R20, c[0x0][0x230] ;  /* 0x00008c00ff147b82 */ /* 0x000e620000000a00 */
[----:B---3--:R-:W-:Y:S02]  /*00a0*/  SHF.R.S32.HI R2, RZ, 0x15, R3 ;  /* 0x00000015ff027819 */ /* 0x008fe40000011403 */
[----:B------:R-:W-:Y:S02]  /*00b0*/  LOP3.LUT R0, R0, 0x1fc, RZ, 0xc0, !PT ;  /* 0x000001fc00007812 */ /* 0x000fe400078ec0ff */
[----:B------:R-:W-:-:S03]  /*00c0*/  SGXT R2, R2, 0x1 ;  /* 0x000000010202781a */ /* 0x000fc60000000200 */
[----:B------:R-:W3:Y:S01]  /*00d0*/  LDC.64 R8, c[0x0][0x238] ;  /* 0x00008e00ff087b82 */ /* 0x000ee20000000a00 */
[----:B------:R-:W-:-:S04]  /*00e0*/  LEA R3, R3, R0, 0xa ;  /* 0x0000000003037211 */ /* 0x000fc800078e50ff */
[----:B------:R-:W-:-:S04]  /*00f0*/  LEA.HI R2, R2, R3, RZ, 0x6 ;  /* 0x0000000302027211 */ /* 0x000fc800078f30ff */
[----:B------:R-:W-:-:S04]  /*0100*/  LOP3.LUT R0, R2, 0xffffffc0, RZ, 0xc0, !PT ;  /* 0xffffffc002007812 */ /* 0x000fc800078ec0ff */
[----:B------:R-:W-:-:S05]  /*0110*/  IADD3 R0, R3, -R0, RZ ;  /* 0x8000000003007210 */ /* 0x000fca0007ffe0ff */
[----:B--2---:R-:W-:-:S06]  /*0120*/  IMAD.WIDE R4, R0, 0x4, R4 ;  /* 0x0000000400047825 */ /* 0x004fcc00078e0204 */
[----:B------:R-:W2:Y:S01]  /*0130*/  LDG.E.EL.128 R4, desc[UR4][R4.64] ;  /* 0x0000000404047981 */ /* 0x000ea2000c2e1d00 */
[----:B----4-:R-:W-:-:S04]  /*0140*/  IMAD.WIDE R12, R0, 0x4, R12 ;  /* 0x00000004000c7825 */ /* 0x010fc800078e020c */
[----:B-----5:R-:W-:Y:S02]  /*0150*/  IMAD.WIDE R32, R3, 0x4, R32 ;  /* 0x0000000403207825 */ /* 0x020fe400078e0220 */
[----:B------:R-:W4:Y:S04]  /*0160*/  LDG.E.EL.128 R12, desc[UR4][R12.64] ;  /* 0x000000040c0c7981 */ /* 0x000f28000c2e1d00 */
[----:B------:R-:W4:Y:S04]  /*0170*/  LDG.E.128 R16, desc[UR4][R32.64] ;  /* 0x0000000420107981 */ /* 0x000f28000c1e1d00 */
[----:B------:R-:W5:Y:S01]  /*0180*/  LDG.E.128 R28, desc[UR4][R32.64+0x800] ;  /* 0x00080004201c7981 */ /* 0x000f62000c1e1d00 */
[----:B0-----:R-:W-:-:S06]  /*0190*/  IMAD.WIDE R24, R0, 0x4, R24 ;  /* 0x0000000400187825 */ /* 0x001fcc00078e0218 */
[----:B------:R-:W4:Y:S01]  /*01a0*/  LDG.E.EL.128 R24, desc[UR4][R24.64] ;  /* 0x0000000418187981 */ /* 0x000f22000c2e1d00 */
[----:B-1----:R-:W-:-:S04]  /*01b0*/  IMAD.WIDE R20, R0, 0x4, R20 ;  /* 0x0000000400147825 */ /* 0x002fc800078e0214 */
[----:B---3--:R-:W-:Y:S02]  /*01c0*/  IMAD.WIDE R8, R0, 0x4, R8 ;  /* 0x0000000400087825 */ /* 0x008fe400078e0208 */
[----:B------:R-:W3:Y:S04]  /*01d0*/  LDG.E.EL.128 R20, desc[UR4][R20.64] ;  /* 0x0000000414147981 */ /* 0x000ee8000c2e1d00 */
[----:B------:R-:W3:Y:S01]  /*01e0*/  LDG.E.EL.128 R8, desc[UR4][R8.64] ;  /* 0x0000000408087981 */ /* 0x000ee2000c2e1d00 */
[----:B--2---:R-:W-:-:S04]  /*01f0*/  FADD R4, R4, 9.9999997473787516356e-06 ;  /* 0x3727c5ac04047421 */ /* 0x004fc80000000000 */
[----:B------:R0:W1:Y:S01]  /*0200*/  MUFU.SQRT R0, R4 ;  /* 0x0000000400007308 */ /* 0x0000620000002000 */
[----:B------:R-:W-:Y:S01]  /*0210*/  FADD R7, R7, 9.9999997473787516356e-06 ;  /* 0x3727c5ac07077421 */ /* 0x000fe20000000000 */
[----:B------:R-:W-:Y:S01]  /*0220*/  FADD R6, R6, 9.9999997473787516356e-06 ;  /* 0x3727c5ac06067421 */ /* 0x000fe20000000000 */
[----:B------:R-:W-:-:S05]  /*0230*/  FADD R5, R5, 9.9999997473787516356e-06 ;  /* 0x3727c5ac05057421 */ /* 0x000fca0000000000 */
[----:B------:R-:W2:Y:S01]  /*0240*/  MUFU.SQRT R7, R7 ;  /* 0x0000000700077308 */ /* 0x000ea20000002000 */
[----:B0-----:R-:W-:-:S07]  /*0250*/  HFMA2.MMA R4, -RZ, RZ, 1.625, 0 ;  /* 0x3e800000ff047435 */ /* 0x001fce00000001ff */
[----:B------:R-:W0:Y:S01]  /*0260*/  MUFU.SQRT R2, R5 ;  /* 0x0000000500027308 */ /* 0x000e220000002000 */
[----:B-1----:R-:W-:-:S07]  /*0270*/  FSETP.GT.AND P6, PT, R0, 8.50705917302346158658e+37, PT ;  /* 0x7e8000000000780b */ /* 0x002fce0003fc4000 */
[----:B------:R-:W1:Y:S01]  /*0280*/  MUFU.SQRT R6, R6 ;  /* 0x0000000600067308 */ /* 0x000e620000002000 */
[----:B------:R-:W-:Y:S02]  /*0290*/  FSETP.GEU.AND P5, PT, R0, 1.175494350822287508e-38, PT ;  /* 0x008000000000780b */ /* 0x000fe40003fae000 */
[C---:B--2---:R-:W-:Y:S02]  /*02a0*/  FSETP.GT.AND P1, PT, R7.reuse, 8.50705917302346158658e+37, PT ;  /* 0x7e8000000700780b */ /* 0x044fe40003f24000 */
[----:B------:R-:W-:Y:S02]  /*02b0*/  FSEL R35, R4, 1, P6 ;  /* 0x3f80000004237808 */ /* 0x000fe40003000000 */
[----:B0-----:R-:W-:Y:S01]  /*02c0*/  FSETP.GT.AND P4, PT, R2, 8.50705917302346158658e+37, PT ;  /* 0x7e8000000200780b */ /* 0x001fe20003f84000 */
[----:B------:R-:W-:Y:S01]  /*02d0*/  @P6 FMUL R0, R0, 0.25 ;  /* 0x3e80000000006820 */ /* 0x000fe20000400000 */
[----:B------:R-:W-:Y:S02]  /*02e0*/  FSETP.GEU.AND P6, PT, R7, 1.175494350822287508e-38, PT ;  /* 0x008000000700780b */ /* 0x000fe40003fce000 */
[----:B------:R-:W-:-:S02]  /*02f0*/  FSETP.GEU.AND P3, PT, R2, 1.175494350822287508e-38, PT ;  /* 0x008000000200780b */ /* 0x000fc40003f6e000 */
[C---:B-1----:R-:W-:Y:S02]  /*0300*/  FSETP.GT.AND P2, PT, R6.reuse, 8.50705917302346158658e+37, PT ;  /* 0x7e8000000600780b */ /* 0x042fe40003f44000 */
[----:B------:R-:W-:Y:S01]  /*0310*/  FSETP.GEU.AND P0, PT, R6, 1.175494350822287508e-38, PT ;  /* 0x008000000600780b */ /* 0x000fe20003f0e000 */
[----:B------:R-:W-:Y:S01]  /*0320*/  @!P5 FMUL R0, R0, 16777216 ;  /* 0x4b8000000000d820 */ /* 0x000fe20000400000 */
[----:B------:R-:W-:-:S03]  /*0330*/  @P1 FMUL R7, R7, 0.25 ;  /* 0x3e80000007071820 */ /* 0x000fc60000400000 */
[----:B------:R-:W-:Y:S02]  /*0340*/  @P4 FMUL R2, R2, 0.25 ;  /* 0x3e80000002024820 */ /* 0x000fe40000400000 */
[----:B------:R-:W0:Y:S01]  /*0350*/  MUFU.RCP R0, R0 ;  /* 0x0000000000007308 */ /* 0x000e220000001000 */
[----:B------:R-:W-:-:S03]  /*0360*/  @!P6 FMUL R7, R7, 16777216 ;  /* 0x4b8000000707e820 */ /* 0x000fc60000400000 */
[----:B------:R-:W-:Y:S01]  /*0370*/  @P2 FMUL R6, R6, 0.25 ;  /* 0x3e80000006062820 */ /* 0x000fe20000400000 */
[----:B------:R-:W-:-:S03]  /*0380*/  @!P3 FMUL R2, R2, 16777216 ;  /* 0x4b8000000202b820 */ /* 0x000fc60000400000 */
[----:B------:R-:W-:Y:S01]  /*0390*/  @!P0 FMUL R6, R6, 16777216 ;  /* 0x4b80000006068820 */ /* 0x000fe20000400000 */
[----:B------:R-:W-:Y:S01]  /*03a0*/  MUFU.RCP R7, R7 ;  /* 0x0000000700077308 */ /* 0x000fe20000001000 */
[----:B------:R-:W-:Y:S01]  /*03b0*/  @!P5 FMUL R35, R35, 16777216 ;  /* 0x4b8000002323d820 */ /* 0x000fe20000400000 */
[----:B------:R-:W-:-:S06]  /*03c0*/  FSEL R36, R4, 1, P1 ;  /* 0x3f80000004247808 */ /* 0x000fcc0000800000 */
[----:B------:R-:W1:Y:S01]  /*03d0*/  MUFU.RCP R5, R6 ;  /* 0x0000000600057308 */ /* 0x000e620000001000 */
[----:B------:R-:W-:Y:S01]  /*03e0*/  FSEL R34, R4, 1, P2 ;  /* 0x3f80000004227808 */ /* 0x000fe20001000000 */
[----:B0-----:R-:W-:-:S06]  /*03f0*/  FMUL R0, R0, R35 ;  /* 0x0000002300007220 */ /* 0x001fcc0000400000 */
[----:B------:R-:W0:Y:S01]  /*0400*/  MUFU.RCP R2, R2 ;  /* 0x0000000200027308 */ /* 0x000e220000001000 */
[----:B------:R-:W-:Y:S01]  /*0410*/  FSEL R35, R4, 1, P4 ;  /* 0x3f80000004237808 */ /* 0x000fe20002000000 */
[----:B------:R-:W-:Y:S01]  /*0420*/  @!P6 FMUL R36, R36, 16777216 ;  /* 0x4b8000002424e820 */ /* 0x000fe20000400000 */
[-C--:B----4-:R-:W-:Y:S01]  /*0430*/  FSETP.GEU.AND P5, PT, R16, -R12.reuse, PT ;  /* 0x8000000c1000720b */ /* 0x090fe20003fae000 */
[----:B------:R-:W-:Y:S01]  /*0440*/  @!P0 FMUL R34, R34, 16777216 ;  /* 0x4b80000022228820 */ /* 0x000fe20000400000 */
[----:B-----5:R-:W-:Y:S01]  /*0450*/  FSETP.GEU.AND P6, PT, R28, -R12, PT ;  /* 0x8000000c1c00720b */ /* 0x020fe20003fce000 */
[--C-:B------:R-:W-:Y:S01]  /*0460*/  FADD R16, R16, R12.reuse ;  /* 0x0000000c10107221 */ /* 0x100fe20000000000 */
[----:B------:R-:W-:Y:S01]  /*0470*/  FADD R12, R28, R12 ;  /* 0x0000000c1c0c7221 */ /* 0x000fe20000000000 */
[----:B------:R-:W-:Y:S01]  /*0480*/  @!P3 FMUL R35, R35, 16777216 ;  /* 0x4b8000002323b820 */ /* 0x000fe20000400000 */
[----:B-1----:R-:W-:Y:S01]  /*0490*/  FMUL R4, R5, R34 ;  /* 0x0000002205047220 */ /* 0x002fe20000400000 */
[----:B------:R-:W-:Y:S01]  /*04a0*/  FMUL R5, R7, R36 ;  /* 0x0000002407057220 */ /* 0x000fe20000400000 */
[C---:B------:R-:W-:Y:S01]  /*04b0*/  FSETP.GEU.AND P4, PT, R17.reuse, -R13, PT ;  /* 0x8000000d1100720b */ /* 0x040fe20003f8e000 */
[--C-:B------:R-:W-:Y:S01]  /*04c0*/  FADD R17, R17, R13.reuse ;  /* 0x0000000d11117221 */ /* 0x100fe20000000000 */
[----:B------:R-:W-:Y:S01]  /*04d0*/  FSEL R7, R12, RZ, P6 ;  /* 0x000000ff0c077208 */ /* 0x000fe20003000000 */
[----:B0-----:R-:W-:Y:S01]  /*04e0*/  FMUL R2, R2, R35 ;  /* 0x0000002302027220 */ /* 0x001fe20000400000 */
[C---:B------:R-:W-:Y:S01]  /*04f0*/  FSETP.GEU.AND P3, PT, R29.reuse, -R13, PT ;  /* 0x8000000d1d00720b */ /* 0x040fe20003f6e000 */
[----:B------:R-:W-:Y:S01]  /*0500*/  FADD R13, R29, R13 ;  /* 0x0000000d1d0d7221 */ /* 0x000fe20000000000 */
[----:B------:R-:W-:Y:S01]  /*0510*/  FSEL R35, R16, RZ, P5 ;  /* 0x000000ff10237208 */ /* 0x000fe20002800000 */
[C---:B------:R-:W-:Y:S01]  /*0520*/  FADD R29, -R24.reuse, R7 ;  /* 0x00000007181d7221 */ /* 0x040fe20000000100 */
[----:B------:R-:W-:Y:S01]  /*0530*/  FSEL R28, R17, RZ, P4 ;  /* 0x000000ff111c7208 */ /* 0x000fe20002000000 */
[----:B------:R-:W0:Y:S02]  /*0540*/  LDC.64 R6, c[0x0][0x240] ;  /* 0x00009000ff067b82 */ /* 0x000e240000000a00 */
[----:B------:R-:W-:Y:S01]  /*0550*/  FADD R37, -R24, R35 ;  /* 0x0000002318257221 */ /* 0x000fe20000000100 */
[----:B------:R-:W-:-:S02]  /*0560*/  FSEL R24, R13, RZ, P3 ;  /* 0x000000ff0d187208 */ /* 0x000fc40001800000 */
[CC--:B------:R-:W-:Y:S01]  /*0570*/  FSETP.GEU.AND P0, PT, R19.reuse, -R15.reuse, PT ;  /* 0x8000000f1300720b */ /* 0x0c0fe20003f0e000 */
[--C-:B------:R-:W-:Y:S01]  /*0580*/  FADD R19, R19, R15.reuse ;  /* 0x0000000f13137221 */ /* 0x100fe20000000000 */
[CC--:B------:R-:W-:Y:S01]  /*0590*/  FSETP.GEU.AND P2, PT, R18.reuse, -R14.reuse, PT ;  /* 0x8000000e1200720b */ /* 0x0c0fe20003f4e000 */
[--C-:B------:R-:W-:Y:S01]  /*05a0*/  FADD R18, R18, R14.reuse ;  /* 0x0000000e12127221 */ /* 0x100fe20000000000 */
[C---:B------:R-:W-:Y:S01]  /*05b0*/  FSETP.GEU.AND P5, PT, R31.reuse, -R15, PT ;  /* 0x8000000f1f00720b */ /* 0x040fe20003fae000 */
[----:B------:R-:W-:Y:S01]  /*05c0*/  FADD R15, R31, R15 ;  /* 0x0000000f1f0f7221 */ /* 0x000fe20000000000 */
[C---:B------:R-:W-:Y:S01]  /*05d0*/  FSETP.GEU.AND P1, PT, R30.reuse, -R14, PT ;  /* 0x8000000e1e00720b */ /* 0x040fe20003f2e000 */
[----:B------:R-:W-:Y:S01]  /*05e0*/  FADD R14, R30, R14 ;  /* 0x0000000e1e0e7221 */ /* 0x000fe20000000000 */
[C---:B------:R-:W-:Y:S01]  /*05f0*/  FADD R35, -R25.reuse, R28 ;  /* 0x0000001c19237221 */ /* 0x040fe20000000100 */
[----:B------:R-:W-:Y:S01]  /*0600*/  FADD R31, -R25, R24 ;  /* 0x00000018191f7221 */ /* 0x000fe20000000100 */
[-C--:B------:R-:W-:Y:S01]  /*0610*/  FMUL R25, R37, R0.reuse ;  /* 0x0000000025197220 */ /* 0x080fe20000400000 */
[----:B------:R-:W-:Y:S01]  /*0620*/  FMUL R29, R29, R0 ;  /* 0x000000001d1d7220 */ /* 0x000fe20000400000 */
[-C--:B------:R-:W-:Y:S01]  /*0630*/  FMUL R0, R35, R2.reuse ;  /* 0x0000000223007220 */ /* 0x080fe20000400000 */
[----:B------:R-:W-:Y:S01]  /*0640*/  FMUL R24, R31, R2 ;  /* 0x000000021f187220 */ /* 0x000fe20000400000 */
[----:B------:R-:W-:-:S02]  /*0650*/  FSEL R35, R18, RZ, P2 ;  /* 0x000000ff12237208 */ /* 0x000fc40001000000 */
[----:B------:R-:W-:Y:S02]  /*0660*/  FSEL R31, R14, RZ, P1 ;  /* 0x000000ff0e1f7208 */ /* 0x000fe40000800000 */
[----:B------:R-:W-:Y:S02]  /*0670*/  FSEL R28, R19, RZ, P0 ;  /* 0x000000ff131c7208 */ /* 0x000fe40000000000 */
[----:B------:R-:W-:Y:S01]  /*0680*/  FSEL R2, R15, RZ, P5 ;  /* 0x000000ff0f027208 */ /* 0x000fe20002800000 */
[C---:B------:R-:W-:Y:S01]  /*0690*/  FADD R35, -R26.reuse, R35 ;  /* 0x000000231a237221 */ /* 0x040fe20000000100 */
[----:B------:R-:W-:Y:S01]  /*06a0*/  FADD R31, -R26, R31 ;  /* 0x0000001f1a1f7221 */ /* 0x000fe20000000100 */
[C---:B------:R-:W-:Y:S02]  /*06b0*/  FADD R26, -R27.reuse, R28 ;  /* 0x0000001c1b1a7221 */ /* 0x040fe40000000100 */
[----:B------:R-:W-:Y:S01]  /*06c0*/  FADD R2, -R27, R2 ;  /* 0x000000021b027221 */ /* 0x000fe20000000100 */
[-C--:B------:R-:W-:Y:S01]  /*06d0*/  FMUL R27, R35, R4.reuse ;  /* 0x00000004231b7220 */ /* 0x080fe20000400000 */
[-C--:B------:R-:W-:Y:S01]  /*06e0*/  FMUL R26, R26, R5.reuse ;  /* 0x000000051a1a7220 */ /* 0x080fe20000400000 */
[----:B------:R-:W-:Y:S01]  /*06f0*/  FMUL R31, R31, R4 ;  /* 0x000000041f1f7220 */ /* 0x000fe20000400000 */
[----:B------:R-:W-:Y:S01]  /*0700*/  FMUL R28, R2, R5 ;  /* 0x00000005021c7220 */ /* 0x000fe20000400000 */
[----:B0-----:R-:W-:-:S04]  /*0710*/  IMAD.WIDE R2, R3, 0x4, R6 ;  /* 0x0000000403027825 */ /* 0x001fc800078e0206 */
[----:B---3--:R-:W-:Y:S01]  /*0720*/  FFMA R4, R20, R25, R8 ;  /* 0x0000001914047223 */ /* 0x008fe20000000008 */
[----:B------:R-:W-:Y:S01]  /*0730*/  FFMA R5, R21, R0, R9 ;  /* 0x0000000015057223 */ /* 0x000fe20000000009 */
[----:B------:R-:W-:Y:S01]  /*0740*/  FFMA R6, R22, R27, R10 ;  /* 0x0000001b16067223 */ /* 0x000fe2000000000a */
[----:B------:R-:W-:Y:S01]  /*0750*/  FFMA R7, R23, R26, R11 ;  /* 0x0000001a17077223 */ /* 0x000fe2000000000b */
[----:B------:R-:W-:Y:S01]  /*0760*/  FFMA R8, R20, R29, R8 ;  /* 0x0000001d14087223 */ /* 0x000fe20000000008 */
[----:B------:R-:W-:Y:S01]  /*0770*/  FFMA R9, R21, R24, R9 ;  /* 0x0000001815097223 */ /* 0x000fe20000000009 */
[----:B------:R-:W-:Y:S01]  /*0780*/  FFMA R10, R22, R31, R10 ;  /* 0x0000001f160a7223 */ /* 0x000fe2000000000a */
[----:B------:R-:W-:Y:S01]  /*0790*/  FFMA R11, R23, R28, R11 ;  /* 0x0000001c170b7223 */ /* 0x000fe2000000000b */
[----:B------:R-:W-:Y:S04]  /*07a0*/  STG.E.128 desc[UR4][R32.64], R16 ;  /* 0x0000001020007986 */ /* 0x000fe8000c101d04 */
[----:B------:R-:W-:Y:S04]  /*07b0*/  STG.E.128 desc[UR4][R32.64+0x800], R12 ;  /* 0x0008000c20007986 */ /* 0x000fe8000c101d04 */
[----:B------:R-:W-:Y:S04]  /*07c0*/  STG.E.128 desc[UR4][R2.64], R4 ;  /* 0x0000000402007986 */ /* 0x000fe8000c101d04 */
[----:B------:R-:W-:Y:S01]  /*07d0*/  STG.E.128 desc[UR4][R2.64+0x800], R8 ;  /* 0x0008000802007986 */ /* 0x000fe2000c101d04 */
[----:B------:R-:W-:Y:S05]  /*07e0*/  EXIT ;  /* 0x000000000000794d */ /* 0x000fea0003800000 */
.L_x_0:
[----:B------:R-:W-:-:S00]  /*07f0*/  BRA `(.L_x_0) ;  /* 0xfffffffc00fc7947 */ /* 0x000fc0000383ffff */
[----:B------:R-:W-:-:S00]  /*0800*/  NOP ;  /* 0x0000000000007918 */ /* 0x000fc00000000000 */
[----:B------:R-:W-:-:S00]  /*0810*/  NOP ;  /* 0x0000000000007918 */ /* 0x000fc00000000000 */
[----:B------:R-:W-:-:S00]  /*0820*/  NOP ;  /* 0x0000000000007918 */ /* 0x000fc00000000000 */
[----:B------:R-:W-:-:S00]  /*0830*/  NOP ;  /* 0x0000000000007918 */ /* 0x000fc00000000000 */
[----:B------:R-:W-:-:S00]  /*0840*/  NOP ;  /* 0x0000000000007918 */ /* 0x000fc00000000000 */
[----:B------:R-:W-:-:S00]  /*0850*/  NOP ;  /* 0x0000000000007918 */ /* 0x000fc00000000000 */
[----:B------:R-:W-:-:S00]  /*0860*/  NOP ;  /* 0x0000000000007918 */ /* 0x000fc00000000000 */
[----:B------:R-:W-:-:S00]  /*0870*/  NOP ;  /* 0x0000000000007918 */ /* 0x000fc00000000000 */
.L_x_1:


//--------------------- .nv.global.init           --------------------------
	.section	.nv.global.init,"aw",@progbits
.nv.global.init:
	.type		_$_str,@object
	.size		_$_str,(_$_str_$_2 - _$_str)
_$_str:
        /*0000*/ 	.byte	0x5f, 0x5f, 0x43, 0x55, 0x44, 0x41, 0x5f, 0x46, 0x54, 0x5a, 0x00
	.type		_$_str_$_2,@object
	.size		_$_str_$_2,(.L_1 - _$_str_$_2)
_$_str_$_2:
        /*000b*/ 	.byte	0x5f, 0x5f, 0x43, 0x55, 0x44, 0x41, 0x5f, 0x50, 0x52, 0x45, 0x43, 0x5f, 0x53, 0x51, 0x52, 0x54
        /*001b*/ 	.byte	0x00
.L_1:


//--------------------- .nv.constant0.triton_poi_fused__native_batch_norm_legit_no_training_convolution_relu_6 --------------------------
	.section	.nv.constant0.triton_poi_fused__native_batch_norm_legit_no_training_convolution_relu_6,"a",@progbits
	.sectionflags	@""
	.align	4
.nv.constant0.triton_poi_fused__native_batch_norm_legit_no_training_convolution_relu_6:
	.zero		588
